//
// Generated by NVIDIA NVVM Compiler
//
// Compiler Build ID: CL-36424714
// Cuda compilation tools, release 13.0, V13.0.88
// Based on NVVM 20.0.0
//

.version 9.0
.target sm_100
.address_size 64

	// .globl	_ZN3MPI9mpikernel12bitsubstractEiPhPKhS1_

.visible .entry _ZN3MPI9mpikernel12bitsubstractEiPhPKhS1_(
	.param .u32 _ZN3MPI9mpikernel12bitsubstractEiPhPKhS1__param_0,
	.param .u64 .ptr .align 1 _ZN3MPI9mpikernel12bitsubstractEiPhPKhS1__param_1,
	.param .u64 .ptr .align 1 _ZN3MPI9mpikernel12bitsubstractEiPhPKhS1__param_2,
	.param .u64 .ptr .align 1 _ZN3MPI9mpikernel12bitsubstractEiPhPKhS1__param_3
)
{
	.reg .pred 	%p<3>;
	.reg .b16 	%rs<5>;
	.reg .b32 	%r<11>;
	.reg .b64 	%rd<11>;

	ld.param.u32 	%r6, [_ZN3MPI9mpikernel12bitsubstractEiPhPKhS1__param_0];
	ld.param.u64 	%rd4, [_ZN3MPI9mpikernel12bitsubstractEiPhPKhS1__param_1];
	ld.param.u64 	%rd5, [_ZN3MPI9mpikernel12bitsubstractEiPhPKhS1__param_2];
	ld.param.u64 	%rd6, [_ZN3MPI9mpikernel12bitsubstractEiPhPKhS1__param_3];
	mov.u32 	%r7, %ctaid.x;
	mov.u32 	%r1, %ntid.x;
	mov.u32 	%r8, %tid.x;
	mad.lo.s32 	%r10, %r7, %r1, %r8;
	setp.ge.s32 	%p1, %r10, %r6;
	@%p1 bra 	$L__BB0_3;
	mov.u32 	%r9, %nctaid.x;
	mul.lo.s32 	%r3, %r9, %r1;
	cvta.to.global.u64 	%rd1, %rd4;
	cvta.to.global.u64 	%rd2, %rd5;
	cvta.to.global.u64 	%rd3, %rd6;
$L__BB0_2:
	cvt.s64.s32 	%rd7, %r10;
	add.s64 	%rd8, %rd1, %rd7;
	ld.global.u8 	%rs1, [%rd8];
	add.s64 	%rd9, %rd2, %rd7;
	ld.global.u8 	%rs2, [%rd9];
	not.b16 	%rs3, %rs2;
	and.b16  	%rs4, %rs1, %rs3;
	add.s64 	%rd10, %rd3, %rd7;
	st.global.u8 	[%rd10], %rs4;
	add.s32 	%r10, %r10, %r3;
	setp.lt.s32 	%p2, %r10, %r6;
	@%p2 bra 	$L__BB0_2;
$L__BB0_3:
	ret;

}
	// .globl	_ZN3MPI9mpikernel8bitunionEiPhPKhS1_
.visible .entry _ZN3MPI9mpikernel8bitunionEiPhPKhS1_(
	.param .u32 _ZN3MPI9mpikernel8bitunionEiPhPKhS1__param_0,
	.param .u64 .ptr .align 1 _ZN3MPI9mpikernel8bitunionEiPhPKhS1__param_1,
	.param .u64 .ptr .align 1 _ZN3MPI9mpikernel8bitunionEiPhPKhS1__param_2,
	.param .u64 .ptr .align 1 _ZN3MPI9mpikernel8bitunionEiPhPKhS1__param_3
)
{
	.reg .pred 	%p<3>;
	.reg .b16 	%rs<4>;
	.reg .b32 	%r<11>;
	.reg .b64 	%rd<11>;

	ld.param.u32 	%r6, [_ZN3MPI9mpikernel8bitunionEiPhPKhS1__param_0];
	ld.param.u64 	%rd4, [_ZN3MPI9mpikernel8bitunionEiPhPKhS1__param_1];
	ld.param.u64 	%rd5, [_ZN3MPI9mpikernel8bitunionEiPhPKhS1__param_2];
	ld.param.u64 	%rd6, [_ZN3MPI9mpikernel8bitunionEiPhPKhS1__param_3];
	mov.u32 	%r7, %ctaid.x;
	mov.u32 	%r1, %ntid.x;
	mov.u32 	%r8, %tid.x;
	mad.lo.s32 	%r10, %r7, %r1, %r8;
	setp.ge.s32 	%p1, %r10, %r6;
	@%p1 bra 	$L__BB1_3;
	mov.u32 	%r9, %nctaid.x;
	mul.lo.s32 	%r3, %r9, %r1;
	cvta.to.global.u64 	%rd1, %rd4;
	cvta.to.global.u64 	%rd2, %rd5;
	cvta.to.global.u64 	%rd3, %rd6;
$L__BB1_2:
	cvt.s64.s32 	%rd7, %r10;
	add.s64 	%rd8, %rd1, %rd7;
	ld.global.u8 	%rs1, [%rd8];
	add.s64 	%rd9, %rd2, %rd7;
	ld.global.u8 	%rs2, [%rd9];
	or.b16  	%rs3, %rs2, %rs1;
	add.s64 	%rd10, %rd3, %rd7;
	st.global.u8 	[%rd10], %rs3;
	add.s32 	%r10, %r10, %r3;
	setp.lt.s32 	%p2, %r10, %r6;
	@%p2 bra 	$L__BB1_2;
$L__BB1_3:
	ret;

}


// ===== COMPILED SASS (sm_100) =====

	.target	sm_100

	.elftype	@"ET_EXEC"


//--------------------- .note.nv.tkinfo           --------------------------
	.section	.note.nv.tkinfo,"",@"SHT_NOTE"
	.sectionflags	@"SHF_NOTE_NV_TKINFO"
	.tkinfo
        /*0018*/ 	.word	0x00000002
        /*0030*/ 	.string	""
        /*0030*/ 	.string	"ptxas"
        /*0030*/ 	.string	"Cuda compilation tools, release 13.0, V13.0.88"
        /*0030*/ 	.string	"Build cuda_13.0.r13.0/compiler.36424714_0"
        /*0030*/ 	.string	"-arch sm_100 -m 64 "



//--------------------- .note.nv.cuinfo           --------------------------
	.section	.note.nv.cuinfo,"",@"SHT_NOTE"
	.sectionflags	@"SHF_NOTE_NV_CUINFO"
        /*0018*/ 	.short	0x0002
        /*001a*/ 	.short	0x0064
        /*001c*/ 	.short	0x0082
	.zero		2


//--------------------- .nv.info                  --------------------------
	.section	.nv.info,"",@"SHT_CUDA_INFO"
	.align	4


	//----- nvinfo : EIATTR_REGCOUNT
	.align		4
        /*0000*/ 	.byte	0x04, 0x2f
        /*0002*/ 	.short	(.L_1 - .L_0)
	.align		4
.L_0:
        /*0004*/ 	.word	index@(_ZN3MPI9mpikernel12bitsubstractEiPhPKhS1_)
        /*0008*/ 	.word	0x0000000e


	//----- nvinfo : EIATTR_FRAME_SIZE
	.align		4
.L_1:
        /*000c*/ 	.byte	0x04, 0x11
        /*000e*/ 	.short	(.L_3 - .L_2)
	.align		4
.L_2:
        /*0010*/ 	.word	index@(_ZN3MPI9mpikernel12bitsubstractEiPhPKhS1_)
        /*0014*/ 	.word	0x00000000


	//----- nvinfo : EIATTR_REGCOUNT
	.align		4
.L_3:
        /*0018*/ 	.byte	0x04, 0x2f
        /*001a*/ 	.short	(.L_5 - .L_4)
	.align		4
.L_4:
        /*001c*/ 	.word	index@(_ZN3MPI9mpikernel8bitunionEiPhPKhS1_)
        /*0020*/ 	.word	0x0000000e


	//----- nvinfo : EIATTR_FRAME_SIZE
	.align		4
.L_5:
        /*0024*/ 	.byte	0x04, 0x11
        /*0026*/ 	.short	(.L_7 - .L_6)
	.align		4
.L_6:
        /*0028*/ 	.word	index@(_ZN3MPI9mpikernel8bitunionEiPhPKhS1_)
        /*002c*/ 	.word	0x00000000


	//----- nvinfo : EIATTR_MIN_STACK_SIZE
	.align		4
.L_7:
        /*0030*/ 	.byte	0x04, 0x12
        /*0032*/ 	.short	(.L_9 - .L_8)
	.align		4
.L_8:
        /*0034*/ 	.word	index@(_ZN3MPI9mpikernel8bitunionEiPhPKhS1_)
        /*0038*/ 	.word	0x00000000


	//----- nvinfo : EIATTR_MIN_STACK_SIZE
	.align		4
.L_9:
        /*003c*/ 	.byte	0x04, 0x12
        /*003e*/ 	.short	(.L_11 - .L_10)
	.align		4
.L_10:
        /*0040*/ 	.word	index@(_ZN3MPI9mpikernel12bitsubstractEiPhPKhS1_)
        /*0044*/ 	.word	0x00000000
.L_11:


//--------------------- .nv.compat                --------------------------
	.section	.nv.compat,"",@"SHT_CUDA_COMPAT_INFO"
	.align	4
        /*0000*/ 	.byte	0x02, 0x09, 0x00, 0x00, 0x02, 0x02, 0x01, 0x00, 0x02, 0x05, 0x05, 0x00, 0x03, 0x07, 0x01, 0x01
        /*0010*/ 	.byte	0x02, 0x03, 0x00, 0x00, 0x02, 0x06, 0x01, 0x00, 0x04, 0x0b, 0x08, 0x00, 0x09, 0x00, 0x00, 0x00
        /*0020*/ 	.byte	0x00, 0x00, 0x00, 0x00


//--------------------- .nv.info._ZN3MPI9mpikernel8bitunionEiPhPKhS1_ --------------------------
	.section	.nv.info._ZN3MPI9mpikernel8bitunionEiPhPKhS1_,"",@"SHT_CUDA_INFO"
	.sectionflags	@""
	.align	4


	//----- nvinfo : EIATTR_CUDA_API_VERSION
	.align		4
        /*0000*/ 	.byte	0x04, 0x37
        /*0002*/ 	.short	(.L_13 - .L_12)
.L_12:
        /*0004*/ 	.word	0x00000082


	//----- nvinfo : EIATTR_KPARAM_INFO
	.align		4
.L_13:
        /*0008*/ 	.byte	0x04, 0x17
        /*000a*/ 	.short	(.L_15 - .L_14)
.L_14:
        /*000c*/ 	.word	0x00000000
        /*0010*/ 	.short	0x0003
        /*0012*/ 	.short	0x0018
        /*0014*/ 	.byte	0x00, 0xf5, 0x21, 0x00


	//----- nvinfo : EIATTR_KPARAM_INFO
	.align		4
.L_15:
        /*0018*/ 	.byte	0x04, 0x17
        /*001a*/ 	.short	(.L_17 - .L_16)
.L_16:
        /*001c*/ 	.word	0x00000000
        /*0020*/ 	.short	0x0002
        /*0022*/ 	.short	0x0010
        /*0024*/ 	.byte	0x00, 0xf5, 0x21, 0x00


	//----- nvinfo : EIATTR_KPARAM_INFO
	.align		4
.L_17:
        /*0028*/ 	.byte	0x04, 0x17
        /*002a*/ 	.short	(.L_19 - .L_18)
.L_18:
        /*002c*/ 	.word	0x00000000
        /*0030*/ 	.short	0x0001
        /*0032*/ 	.short	0x0008
        /*0034*/ 	.byte	0x00, 0xf5, 0x21, 0x00


	//----- nvinfo : EIATTR_KPARAM_INFO
	.align		4
.L_19:
        /*0038*/ 	.byte	0x04, 0x17
        /*003a*/ 	.short	(.L_21 - .L_20)
.L_20:
        /*003c*/ 	.word	0x00000000
        /*0040*/ 	.short	0x0000
        /*0042*/ 	.short	0x0000
        /*0044*/ 	.byte	0x00, 0xf0, 0x11, 0x00


	//----- nvinfo : EIATTR_SPARSE_MMA_MASK
	.align		4
.L_21:
        /*0048*/ 	.byte	0x03, 0x50
        /*004a*/ 	.short	0x0000


	//----- nvinfo : EIATTR_MAXREG_COUNT
	.align		4
        /*004c*/ 	.byte	0x03, 0x1b
        /*004e*/ 	.short	0x00ff


	//----- nvinfo : EIATTR_MERCURY_ISA_VERSION
	.align		4
        /*0050*/ 	.byte	0x03, 0x5f
        /*0052*/ 	.short	0x0101


	//----- nvinfo : EIATTR_VRC_CTA_INIT_COUNT
	.align		4
        /*0054*/ 	.byte	0x02, 0x4a
	.zero		1
	.zero		1


	//----- nvinfo : EIATTR_EXIT_INSTR_OFFSETS
	.align		4
        /*0058*/ 	.byte	0x04, 0x1c
        /*005a*/ 	.short	(.L_23 - .L_22)


	//   ....[0]....
.L_22:
        /*005c*/ 	.word	0x00000070


	//   ....[1]....
        /*0060*/ 	.word	0x000001b0


	//----- nvinfo : EIATTR_CRS_STACK_SIZE
	.align		4
.L_23:
        /*0064*/ 	.byte	0x04, 0x1e
        /*0066*/ 	.short	(.L_25 - .L_24)
.L_24:
        /*0068*/ 	.word	0x00000000


	//----- nvinfo : EIATTR_CBANK_PARAM_SIZE
	.align		4
.L_25:
        /*006c*/ 	.byte	0x03, 0x19
        /*006e*/ 	.short	0x0020


	//----- nvinfo : EIATTR_PARAM_CBANK
	.align		4
        /*0070*/ 	.byte	0x04, 0x0a
        /*0072*/ 	.short	(.L_27 - .L_26)
	.align		4
.L_26:
        /*0074*/ 	.word	index@(.nv.constant0._ZN3MPI9mpikernel8bitunionEiPhPKhS1_)
        /*0078*/ 	.short	0x0380
        /*007a*/ 	.short	0x0020


	//----- nvinfo : EIATTR_SW_WAR
	.align		4
.L_27:
        /*007c*/ 	.byte	0x04, 0x36
        /*007e*/ 	.short	(.L_29 - .L_28)
.L_28:
        /*0080*/ 	.word	0x00000008
.L_29:


//--------------------- .nv.info._ZN3MPI9mpikernel12bitsubstractEiPhPKhS1_ --------------------------
	.section	.nv.info._ZN3MPI9mpikernel12bitsubstractEiPhPKhS1_,"",@"SHT_CUDA_INFO"
	.sectionflags	@""
	.align	4


	//----- nvinfo : EIATTR_CUDA_API_VERSION
	.align		4
        /*0000*/ 	.byte	0x04, 0x37
        /*0002*/ 	.short	(.L_31 - .L_30)
.L_30:
        /*0004*/ 	.word	0x00000082


	//----- nvinfo : EIATTR_KPARAM_INFO
	.align		4
.L_31:
        /*0008*/ 	.byte	0x04, 0x17
        /*000a*/ 	.short	(.L_33 - .L_32)
.L_32:
        /*000c*/ 	.word	0x00000000
        /*0010*/ 	.short	0x0003
        /*0012*/ 	.short	0x0018
        /*0014*/ 	.byte	0x00, 0xf5, 0x21, 0x00


	//----- nvinfo : EIATTR_KPARAM_INFO
	.align		4
.L_33:
        /*0018*/ 	.byte	0x04, 0x17
        /*001a*/ 	.short	(.L_35 - .L_34)
.L_34:
        /*001c*/ 	.word	0x00000000
        /*0020*/ 	.short	0x0002
        /*0022*/ 	.short	0x0010
        /*0024*/ 	.byte	0x00, 0xf5, 0x21, 0x00


	//----- nvinfo : EIATTR_KPARAM_INFO
	.align		4
.L_35:
        /*0028*/ 	.byte	0x04, 0x17
        /*002a*/ 	.short	(.L_37 - .L_36)
.L_36:
        /*002c*/ 	.word	0x00000000
        /*0030*/ 	.short	0x0001
        /*0032*/ 	.short	0x0008
        /*0034*/ 	.byte	0x00, 0xf5, 0x21, 0x00


	//----- nvinfo : EIATTR_KPARAM_INFO
	.align		4
.L_37:
        /*0038*/ 	.byte	0x04, 0x17
        /*003a*/ 	.short	(.L_39 - .L_38)
.L_38:
        /*003c*/ 	.word	0x00000000
        /*0040*/ 	.short	0x0000
        /*0042*/ 	.short	0x0000
        /*0044*/ 	.byte	0x00, 0xf0, 0x11, 0x00


	//----- nvinfo : EIATTR_SPARSE_MMA_MASK
	.align		4
.L_39:
        /*0048*/ 	.byte	0x03, 0x50
        /*004a*/ 	.short	0x0000


	//----- nvinfo : EIATTR_MAXREG_COUNT
	.align		4
        /*004c*/ 	.byte	0x03, 0x1b
        /*004e*/ 	.short	0x00ff


	//----- nvinfo : EIATTR_MERCURY_ISA_VERSION
	.align		4
        /*0050*/ 	.byte	0x03, 0x5f
        /*0052*/ 	.short	0x0101


	//----- nvinfo : EIATTR_VRC_CTA_INIT_COUNT
	.align		4
        /*0054*/ 	.byte	0x02, 0x4a
	.zero		1
	.zero		1


	//----- nvinfo : EIATTR_EXIT_INSTR_OFFSETS
	.align		4
        /*0058*/ 	.byte	0x04, 0x1c
        /*005a*/ 	.short	(.L_41 - .L_40)


	//   ....[0]....
.L_40:
        /*005c*/ 	.word	0x00000070


	//   ....[1]....
        /*0060*/ 	.word	0x000001b0


	//----- nvinfo : EIATTR_CRS_STACK_SIZE
	.align		4
.L_41:
        /*0064*/ 	.byte	0x04, 0x1e
        /*0066*/ 	.short	(.L_43 - .L_42)
.L_42:
        /*0068*/ 	.word	0x00000000


	//----- nvinfo : EIATTR_CBANK_PARAM_SIZE
	.align		4
.L_43:
        /*006c*/ 	.byte	0x03, 0x19
        /*006e*/ 	.short	0x0020


	//----- nvinfo : EIATTR_PARAM_CBANK
	.align		4
        /*0070*/ 	.byte	0x04, 0x0a
        /*0072*/ 	.short	(.L_45 - .L_44)
	.align		4
.L_44:
        /*0074*/ 	.word	index@(.nv.constant0._ZN3MPI9mpikernel12bitsubstractEiPhPKhS1_)
        /*0078*/ 	.short	0x0380
        /*007a*/ 	.short	0x0020


	//----- nvinfo : EIATTR_SW_WAR
	.align		4
.L_45:
        /*007c*/ 	.byte	0x04, 0x36
        /*007e*/ 	.short	(.L_47 - .L_46)
.L_46:
        /*0080*/ 	.word	0x00000008
.L_47:


//--------------------- .nv.callgraph             --------------------------
	.section	.nv.callgraph,"",@"SHT_CUDA_CALLGRAPH"
	.align	4
	.sectionentsize	8
	.align		4
        /*0000*/ 	.word	0x00000000
	.align		4
        /*0004*/ 	.word	0xffffffff
	.align		4
        /*0008*/ 	.word	0x00000000
	.align		4
        /*000c*/ 	.word	0xfffffffe
	.align		4
        /*0010*/ 	.word	0x00000000
	.align		4
        /*0014*/ 	.word	0xfffffffd
	.align		4
        /*0018*/ 	.word	0x00000000
	.align		4
        /*001c*/ 	.word	0xfffffffc


//--------------------- .text._ZN3MPI9mpikernel8bitunionEiPhPKhS1_ --------------------------
	.section	.text._ZN3MPI9mpikernel8bitunionEiPhPKhS1_,"ax",@progbits
	.align	128
        .global         _ZN3MPI9mpikernel8bitunionEiPhPKhS1_
        .type           _ZN3MPI9mpikernel8bitunionEiPhPKhS1_,@function
        .size           _ZN3MPI9mpikernel8bitunionEiPhPKhS1_,(.L_x_4 - _ZN3MPI9mpikernel8bitunionEiPhPKhS1_)
        .other          _ZN3MPI9mpikernel8bitunionEiPhPKhS1_,@"STO_CUDA_ENTRY STV_DEFAULT"
_ZN3MPI9mpikernel8bitunionEiPhPKhS1_:
.text._ZN3MPI9mpikernel8bitunionEiPhPKhS1_:
[----:B------:R-:W-:Y:S01]  /*0000*/  LDC R1, c[0x0][0x37c] ;  /* 0x0000df00ff017b82 */ /* 0x000fe20000000800 */
[----:B------:R-:W0:Y:S07]  /*0010*/  S2R R0, SR_TID.X ;  /* 0x0000000000007919 */ /* 0x000e2e0000002100 */
[----:B------:R-:W0:Y:S01]  /*0020*/  S2UR UR4, SR_CTAID.X ;  /* 0x00000000000479c3 */ /* 0x000e220000002500 */
[----:B------:R-:W1:Y:S07]  /*0030*/  LDCU UR5, c[0x0][0x380] ;  /* 0x00007000ff0577ac */ /* 0x000e6e0008000800 */
[----:B------:R-:W0:Y:S02]  /*0040*/  LDC R9, c[0x0][0x360] ;  /* 0x0000d800ff097b82 */ /* 0x000e240000000800 */
[----:B0-----:R-:W-:-:S05]  /*0050*/  IMAD R0, R9, UR4, R0 ;  /* 0x0000000409007c24 */ /* 0x001fca000f8e0200 */
[----:B-1----:R-:W-:-:S13]  /*0060*/  ISETP.GE.AND P0, PT, R0, UR5, PT ;  /* 0x0000000500007c0c */ /* 0x002fda000bf06270 */
[----:B------:R-:W-:Y:S05]  /*0070*/  @P0 EXIT ;  /* 0x000000000000094d */ /* 0x000fea0003800000 */
[----:B------:R-:W0:Y:S01]  /*0080*/  LDCU UR4, c[0x0][0x370] ;  /* 0x00006e00ff0477ac */ /* 0x000e220008000800 */
[----:B------:R-:W1:Y:S01]  /*0090*/  LDCU.64 UR6, c[0x0][0x358] ;  /* 0x00006b00ff0677ac */ /* 0x000e620008000a00 */
[----:B------:R-:W2:Y:S01]  /*00a0*/  LDCU.64 UR8, c[0x0][0x388] ;  /* 0x00007100ff0877ac */ /* 0x000ea20008000a00 */
[----:B------:R-:W3:Y:S01]  /*00b0*/  LDCU.128 UR12, c[0x0][0x390] ;  /* 0x00007200ff0c77ac */ /* 0x000ee20008000c00 */
[----:B0-----:R-:W-:-:S07]  /*00c0*/  IMAD R9, R9, UR4, RZ ;  /* 0x0000000409097c24 */ /* 0x001fce000f8e02ff */
.L_x_0:
[----:B0-----:R-:W-:Y:S02]  /*00d0*/  SHF.R.S32.HI R7, RZ, 0x1f, R0 ;  /* 0x0000001fff077819 */ /* 0x001fe40000011400 */
[C---:B---3--:R-:W-:Y:S02]  /*00e0*/  IADD3 R4, P1, PT, R0.reuse, UR12, RZ ;  /* 0x0000000c00047c10 */ /* 0x048fe4000ff3e0ff */
[----:B--2---:R-:W-:Y:S02]  /*00f0*/  IADD3 R2, P0, PT, R0, UR8, RZ ;  /* 0x0000000800027c10 */ /* 0x004fe4000ff1e0ff */
[C---:B------:R-:W-:Y:S02]  /*0100*/  IADD3.X R5, PT, PT, R7.reuse, UR13, RZ, P1, !PT ;  /* 0x0000000d07057c10 */ /* 0x040fe40008ffe4ff */
[----:B------:R-:W-:-:S04]  /*0110*/  IADD3.X R3, PT, PT, R7, UR9, RZ, P0, !PT ;  /* 0x0000000907037c10 */ /* 0x000fc800087fe4ff */
[----:B-1----:R-:W2:Y:S04]  /*0120*/  LDG.E.U8 R5, desc[UR6][R4.64] ;  /* 0x0000000604057981 */ /* 0x002ea8000c1e1100 */
[----:B------:R-:W2:Y:S01]  /*0130*/  LDG.E.U8 R2, desc[UR6][R2.64] ;  /* 0x0000000602027981 */ /* 0x000ea2000c1e1100 */
[----:B------:R-:W-:-:S04]  /*0140*/  IADD3 R6, P0, PT, R0, UR14, RZ ;  /* 0x0000000e00067c10 */ /* 0x000fc8000ff1e0ff */
[----:B------:R-:W-:Y:S01]  /*0150*/  IADD3.X R7, PT, PT, R7, UR15, RZ, P0, !PT ;  /* 0x0000000f07077c10 */ /* 0x000fe200087fe4ff */
[----:B------:R-:W-:-:S05]  /*0160*/  IMAD.IADD R0, R9, 0x1, R0 ;  /* 0x0000000109007824 */ /* 0x000fca00078e0200 */
[----:B------:R-:W-:Y:S02]  /*0170*/  ISETP.GE.AND P0, PT, R0, UR5, PT ;  /* 0x0000000500007c0c */ /* 0x000fe4000bf06270 */
[----:B--2---:R-:W-:-:S05]  /*0180*/  LOP3.LUT R11, R5, R2, RZ, 0xfc, !PT ;  /* 0x00000002050b7212 */ /* 0x004fca00078efcff */
[----:B------:R0:W-:Y:S06]  /*0190*/  STG.E.U8 desc[UR6][R6.64], R11 ;  /* 0x0000000b06007986 */ /* 0x0001ec000c101106 */
[----:B------:R-:W-:Y:S05]  /*01a0*/  @!P0 BRA `(.L_x_0) ;  /* 0xfffffffc00c88947 */ /* 0x000fea000383ffff */
[----:B------:R-:W-:Y:S05]  /*01b0*/  EXIT ;  /* 0x000000000000794d */ /* 0x000fea0003800000 */
.L_x_1:
[----:B------:R-:W-:-:S00]  /*01c0*/  BRA `(.L_x_1) ;  /* 0xfffffffc00fc7947 */ /* 0x000fc0000383ffff */
[----:B------:R-:W-:-:S00]  /*01d0*/  NOP ;  /* 0x0000000000007918 */ /* 0x000fc00000000000 */
        /* <DEDUP_REMOVED lines=10> */
.L_x_4:


//--------------------- .text._ZN3MPI9mpikernel12bitsubstractEiPhPKhS1_ --------------------------
	.section	.text._ZN3MPI9mpikernel12bitsubstractEiPhPKhS1_,"ax",@progbits
	.align	128
        .global         _ZN3MPI9mpikernel12bitsubstractEiPhPKhS1_
        .type           _ZN3MPI9mpikernel12bitsubstractEiPhPKhS1_,@function
        .size           _ZN3MPI9mpikernel12bitsubstractEiPhPKhS1_,(.L_x_5 - _ZN3MPI9mpikernel12bitsubstractEiPhPKhS1_)
        .other          _ZN3MPI9mpikernel12bitsubstractEiPhPKhS1_,@"STO_CUDA_ENTRY STV_DEFAULT"
_ZN3MPI9mpikernel12bitsubstractEiPhPKhS1_:
.text._ZN3MPI9mpikernel12bitsubstractEiPhPKhS1_:
        /* <DEDUP_REMOVED lines=13> */
.L_x_2:
        /* <DEDUP_REMOVED lines=15> */
.L_x_3:
        /* <DEDUP_REMOVED lines=12> */
.L_x_5:


//--------------------- .nv.shared.reserved.0     --------------------------
	.section	.nv.shared.reserved.0,"aw",@nobits
	.weak		__nv_reservedSMEM_offset_0_alias
	.size		__nv_reservedSMEM_offset_0_alias, 0, 64
	.other		__nv_reservedSMEM_offset_0_alias,@"STO_CUDA_RESERVED_SHARED STV_DEFAULT"
__nv_reservedSMEM_offset_0_alias:
	.zero		0
	.zero		64


//--------------------- .nv.constant0._ZN3MPI9mpikernel8bitunionEiPhPKhS1_ --------------------------
	.section	.nv.constant0._ZN3MPI9mpikernel8bitunionEiPhPKhS1_,"a",@progbits
	.sectionflags	@""
	.align	4
.nv.constant0._ZN3MPI9mpikernel8bitunionEiPhPKhS1_:
	.zero		928


//--------------------- .nv.constant0._ZN3MPI9mpikernel12bitsubstractEiPhPKhS1_ --------------------------
	.section	.nv.constant0._ZN3MPI9mpikernel12bitsubstractEiPhPKhS1_,"a",@progbits
	.sectionflags	@""
	.align	4
.nv.constant0._ZN3MPI9mpikernel12bitsubstractEiPhPKhS1_:
	.zero		928


//--------------------- SYMBOLS --------------------------

	.type		.nv.reservedSmem.offset0,@object
	.size		.nv.reservedSmem.offset0,0x4
